//
// Generated by NVIDIA NVVM Compiler
//
// Compiler Build ID: CL-36424714
// Cuda compilation tools, release 13.0, V13.0.88
// Based on NVVM 20.0.0
//

.version 9.0
.target sm_100
.address_size 64

	// .globl	_Z6Phase1Piii
// _ZZ6Phase1PiiiE1A has been demoted
// _ZZ6Phase1PiiiE1B has been demoted
// _ZZ6Phase1PiiiE1C has been demoted
// _ZZ6Phase2PiiiE10Diagonal_A has been demoted
// _ZZ6Phase2PiiiE10Diagonal_B has been demoted
// _ZZ6Phase2PiiiE1A has been demoted
// _ZZ6Phase2PiiiE8A_RESULT has been demoted
// _ZZ6Phase2PiiiE1B has been demoted
// _ZZ6Phase2PiiiE8B_RESULT has been demoted
// _ZZ6Phase3PiiiE1A has been demoted
// _ZZ6Phase3PiiiE1B has been demoted
// _ZZ6Phase3PiiiE1C has been demoted

.visible .entry _Z6Phase1Piii(
	.param .u64 .ptr .align 1 _Z6Phase1Piii_param_0,
	.param .u32 _Z6Phase1Piii_param_1,
	.param .u32 _Z6Phase1Piii_param_2
)
{
	.reg .pred 	%p<4>;
	.reg .b32 	%r<82>;
	.reg .b64 	%rd<17>;
	// demoted variable
	.shared .align 4 .b8 _ZZ6Phase1PiiiE1A[512];
	// demoted variable
	.shared .align 4 .b8 _ZZ6Phase1PiiiE1B[512];
	// demoted variable
	.shared .align 4 .b8 _ZZ6Phase1PiiiE1C[512];
	ld.param.u64 	%rd3, [_Z6Phase1Piii_param_0];
	ld.param.u32 	%r18, [_Z6Phase1Piii_param_1];
	ld.param.u32 	%r16, [_Z6Phase1Piii_param_2];
	cvta.to.global.u64 	%rd1, %rd3;
	mov.u32 	%r19, %tid.x;
	mad.lo.s32 	%r20, %r18, %r16, %r18;
	shl.b32 	%r21, %r20, 7;
	mad.lo.s32 	%r1, %r16, %r19, %r21;
	shl.b32 	%r22, %r19, 2;
	mov.u32 	%r23, _ZZ6Phase1PiiiE1A;
	add.s32 	%r2, %r23, %r22;
	add.s32 	%r3, %r21, %r19;
	mov.u32 	%r24, _ZZ6Phase1PiiiE1B;
	add.s32 	%r4, %r24, %r22;
	mov.u32 	%r25, _ZZ6Phase1PiiiE1C;
	add.s32 	%r5, %r25, %r22;
	shl.b32 	%r6, %r16, 3;
	mov.b32 	%r78, 0;
	mul.wide.s32 	%rd10, %r16, 4;
$L__BB0_1:
	add.s32 	%r27, %r1, %r78;
	mul.wide.s32 	%rd4, %r27, 4;
	add.s64 	%rd5, %rd1, %rd4;
	ld.global.u32 	%r28, [%rd5];
	st.shared.u32 	[%r2], %r28;
	mad.lo.s32 	%r29, %r78, %r16, %r3;
	mul.wide.s32 	%rd6, %r29, 4;
	add.s64 	%rd7, %rd1, %rd6;
	ld.global.u32 	%r30, [%rd7];
	st.shared.u32 	[%r4], %r30;
	mov.b32 	%r80, 16;
	mov.u32 	%r79, %r3;
$L__BB0_2:
	mul.wide.s32 	%rd8, %r79, 4;
	add.s64 	%rd9, %rd1, %rd8;
	ld.global.u32 	%r31, [%rd9];
	st.shared.u32 	[%r5], %r31;
	bar.sync 	0;
	add.s32 	%r33, %r23, %r80;
	ld.shared.u32 	%r34, [%r33+-16];
	ld.shared.u32 	%r35, [%r4];
	add.s32 	%r36, %r35, %r34;
	ld.shared.u32 	%r37, [%r5];
	min.s32 	%r38, %r37, %r36;
	st.global.u32 	[%rd9], %r38;
	add.s64 	%rd11, %rd9, %rd10;
	ld.global.u32 	%r39, [%rd11];
	st.shared.u32 	[%r5], %r39;
	bar.sync 	0;
	ld.shared.u32 	%r40, [%r33+-12];
	ld.shared.u32 	%r41, [%r4];
	add.s32 	%r42, %r41, %r40;
	ld.shared.u32 	%r43, [%r5];
	min.s32 	%r44, %r43, %r42;
	st.global.u32 	[%rd11], %r44;
	add.s64 	%rd12, %rd11, %rd10;
	ld.global.u32 	%r45, [%rd12];
	st.shared.u32 	[%r5], %r45;
	bar.sync 	0;
	ld.shared.u32 	%r46, [%r33+-8];
	ld.shared.u32 	%r47, [%r4];
	add.s32 	%r48, %r47, %r46;
	ld.shared.u32 	%r49, [%r5];
	min.s32 	%r50, %r49, %r48;
	st.global.u32 	[%rd12], %r50;
	add.s64 	%rd13, %rd12, %rd10;
	ld.global.u32 	%r51, [%rd13];
	st.shared.u32 	[%r5], %r51;
	bar.sync 	0;
	ld.shared.u32 	%r52, [%r33+-4];
	ld.shared.u32 	%r53, [%r4];
	add.s32 	%r54, %r53, %r52;
	ld.shared.u32 	%r55, [%r5];
	min.s32 	%r56, %r55, %r54;
	st.global.u32 	[%rd13], %r56;
	add.s64 	%rd14, %rd13, %rd10;
	ld.global.u32 	%r57, [%rd14];
	st.shared.u32 	[%r5], %r57;
	bar.sync 	0;
	ld.shared.u32 	%r58, [%r33];
	ld.shared.u32 	%r59, [%r4];
	add.s32 	%r60, %r59, %r58;
	ld.shared.u32 	%r61, [%r5];
	min.s32 	%r62, %r61, %r60;
	st.global.u32 	[%rd14], %r62;
	add.s64 	%rd15, %rd14, %rd10;
	ld.global.u32 	%r63, [%rd15];
	st.shared.u32 	[%r5], %r63;
	bar.sync 	0;
	ld.shared.u32 	%r64, [%r33+4];
	ld.shared.u32 	%r65, [%r4];
	add.s32 	%r66, %r65, %r64;
	ld.shared.u32 	%r67, [%r5];
	min.s32 	%r68, %r67, %r66;
	st.global.u32 	[%rd15], %r68;
	add.s64 	%rd16, %rd15, %rd10;
	ld.global.u32 	%r69, [%rd16];
	st.shared.u32 	[%r5], %r69;
	bar.sync 	0;
	ld.shared.u32 	%r70, [%r33+8];
	ld.shared.u32 	%r71, [%r4];
	add.s32 	%r72, %r71, %r70;
	ld.shared.u32 	%r73, [%r5];
	min.s32 	%r74, %r73, %r72;
	st.global.u32 	[%rd16], %r74;
	add.s64 	%rd2, %rd16, %rd10;
	ld.global.u32 	%r75, [%rd2];
	st.shared.u32 	[%r5], %r75;
	bar.sync 	0;
	ld.shared.u32 	%r76, [%r33+12];
	ld.shared.u32 	%r77, [%r4];
	add.s32 	%r10, %r77, %r76;
	ld.shared.u32 	%r81, [%r5];
	setp.le.s32 	%p1, %r81, %r10;
	@%p1 bra 	$L__BB0_4;
	st.shared.u32 	[%r5], %r10;
	mov.u32 	%r81, %r10;
$L__BB0_4:
	st.global.u32 	[%rd2], %r81;
	add.s32 	%r80, %r80, 32;
	add.s32 	%r79, %r79, %r6;
	setp.ne.s32 	%p2, %r80, 528;
	@%p2 bra 	$L__BB0_2;
	bar.sync 	0;
	add.s32 	%r78, %r78, 1;
	setp.ne.s32 	%p3, %r78, 128;
	@%p3 bra 	$L__BB0_1;
	ret;

}
	// .globl	_Z6Phase2Piii
.visible .entry _Z6Phase2Piii(
	.param .u64 .ptr .align 1 _Z6Phase2Piii_param_0,
	.param .u32 _Z6Phase2Piii_param_1,
	.param .u32 _Z6Phase2Piii_param_2
)
{
	.reg .pred 	%p<6>;
	.reg .b32 	%r<113>;
	.reg .b64 	%rd<22>;
	// demoted variable
	.shared .align 4 .b8 _ZZ6Phase2PiiiE10Diagonal_A[512];
	// demoted variable
	.shared .align 4 .b8 _ZZ6Phase2PiiiE10Diagonal_B[512];
	// demoted variable
	.shared .align 4 .b8 _ZZ6Phase2PiiiE1A[512];
	// demoted variable
	.shared .align 4 .b8 _ZZ6Phase2PiiiE8A_RESULT[512];
	// demoted variable
	.shared .align 4 .b8 _ZZ6Phase2PiiiE1B[512];
	// demoted variable
	.shared .align 4 .b8 _ZZ6Phase2PiiiE8B_RESULT[512];
	ld.param.u64 	%rd4, [_Z6Phase2Piii_param_0];
	ld.param.u32 	%r31, [_Z6Phase2Piii_param_1];
	ld.param.u32 	%r32, [_Z6Phase2Piii_param_2];
	cvta.to.global.u64 	%rd1, %rd4;
	mov.u32 	%r1, %ctaid.x;
	setp.eq.s32 	%p1, %r1, %r31;
	@%p1 bra 	$L__BB1_9;
	mov.u32 	%r34, %tid.x;
	shl.b32 	%r35, %r31, 7;
	shl.b32 	%r36, %r1, 7;
	mad.lo.s32 	%r37, %r32, %r36, %r35;
	mul.lo.s32 	%r38, %r32, %r34;
	add.s32 	%r2, %r37, %r38;
	shl.b32 	%r39, %r34, 2;
	mov.u32 	%r40, _ZZ6Phase2PiiiE1A;
	add.s32 	%r3, %r40, %r39;
	mul.lo.s32 	%r41, %r32, %r35;
	add.s32 	%r42, %r41, %r35;
	add.s32 	%r4, %r42, %r34;
	mov.u32 	%r43, _ZZ6Phase2PiiiE10Diagonal_A;
	add.s32 	%r5, %r43, %r39;
	add.s32 	%r6, %r42, %r38;
	mov.u32 	%r44, _ZZ6Phase2PiiiE10Diagonal_B;
	add.s32 	%r7, %r44, %r39;
	add.s32 	%r45, %r41, %r36;
	add.s32 	%r8, %r45, %r34;
	mov.u32 	%r46, _ZZ6Phase2PiiiE1B;
	add.s32 	%r9, %r46, %r39;
	mov.u32 	%r47, _ZZ6Phase2PiiiE8A_RESULT;
	add.s32 	%r10, %r47, %r39;
	mov.u32 	%r48, _ZZ6Phase2PiiiE8B_RESULT;
	add.s32 	%r11, %r48, %r39;
	add.s32 	%r12, %r37, %r34;
	shl.b32 	%r13, %r32, 2;
	add.s32 	%r49, %r34, %r41;
	add.s32 	%r14, %r49, %r36;
	mov.b32 	%r106, 0;
	mul.wide.s32 	%rd17, %r32, 4;
$L__BB1_2:
	add.s32 	%r52, %r2, %r106;
	mul.wide.s32 	%rd5, %r52, 4;
	add.s64 	%rd6, %rd1, %rd5;
	ld.global.u32 	%r53, [%rd6];
	st.shared.u32 	[%r3], %r53;
	mul.lo.s32 	%r54, %r106, %r32;
	add.s32 	%r55, %r4, %r54;
	mul.wide.s32 	%rd7, %r55, 4;
	add.s64 	%rd8, %rd1, %rd7;
	ld.global.u32 	%r56, [%rd8];
	st.shared.u32 	[%r5], %r56;
	add.s32 	%r57, %r6, %r106;
	mul.wide.s32 	%rd9, %r57, 4;
	add.s64 	%rd10, %rd1, %rd9;
	ld.global.u32 	%r58, [%rd10];
	st.shared.u32 	[%r7], %r58;
	add.s32 	%r59, %r8, %r54;
	mul.wide.s32 	%rd11, %r59, 4;
	add.s64 	%rd12, %rd1, %rd11;
	ld.global.u32 	%r60, [%rd12];
	st.shared.u32 	[%r9], %r60;
	mov.u32 	%r61, _ZZ6Phase2PiiiE10Diagonal_B;
	add.s32 	%r107, %r61, 8;
	mov.b32 	%r110, 8;
	mov.u32 	%r108, %r14;
	mov.u32 	%r109, %r12;
$L__BB1_3:
	mul.wide.s32 	%rd13, %r109, 4;
	add.s64 	%rd14, %rd1, %rd13;
	ld.global.u32 	%r62, [%rd14];
	st.shared.u32 	[%r10], %r62;
	mul.wide.s32 	%rd15, %r108, 4;
	add.s64 	%rd16, %rd1, %rd15;
	ld.global.u32 	%r63, [%rd16];
	st.shared.u32 	[%r11], %r63;
	bar.sync 	0;
	mov.u32 	%r64, _ZZ6Phase2PiiiE1A;
	add.s32 	%r65, %r64, %r110;
	ld.shared.u32 	%r66, [%r65+-8];
	ld.shared.u32 	%r67, [%r5];
	add.s32 	%r68, %r67, %r66;
	ld.shared.u32 	%r69, [%r10];
	min.s32 	%r70, %r69, %r68;
	ld.shared.u32 	%r71, [%r107+-8];
	ld.shared.u32 	%r72, [%r9];
	add.s32 	%r73, %r72, %r71;
	ld.shared.u32 	%r74, [%r11];
	min.s32 	%r75, %r74, %r73;
	st.global.u32 	[%rd14], %r70;
	st.global.u32 	[%rd16], %r75;
	add.s64 	%rd18, %rd14, %rd17;
	ld.global.u32 	%r76, [%rd18];
	st.shared.u32 	[%r10], %r76;
	add.s64 	%rd19, %rd16, %rd17;
	ld.global.u32 	%r77, [%rd19];
	st.shared.u32 	[%r11], %r77;
	bar.sync 	0;
	ld.shared.u32 	%r78, [%r65+-4];
	ld.shared.u32 	%r79, [%r5];
	add.s32 	%r80, %r79, %r78;
	ld.shared.u32 	%r81, [%r10];
	min.s32 	%r82, %r81, %r80;
	ld.shared.u32 	%r83, [%r107+-4];
	ld.shared.u32 	%r84, [%r9];
	add.s32 	%r85, %r84, %r83;
	ld.shared.u32 	%r86, [%r11];
	min.s32 	%r87, %r86, %r85;
	st.global.u32 	[%rd18], %r82;
	st.global.u32 	[%rd19], %r87;
	add.s64 	%rd20, %rd18, %rd17;
	ld.global.u32 	%r88, [%rd20];
	st.shared.u32 	[%r10], %r88;
	add.s64 	%rd21, %rd19, %rd17;
	ld.global.u32 	%r89, [%rd21];
	st.shared.u32 	[%r11], %r89;
	bar.sync 	0;
	ld.shared.u32 	%r90, [%r65];
	ld.shared.u32 	%r91, [%r5];
	add.s32 	%r92, %r91, %r90;
	ld.shared.u32 	%r93, [%r10];
	min.s32 	%r94, %r93, %r92;
	ld.shared.u32 	%r95, [%r107];
	ld.shared.u32 	%r96, [%r9];
	add.s32 	%r97, %r96, %r95;
	ld.shared.u32 	%r98, [%r11];
	min.s32 	%r99, %r98, %r97;
	st.global.u32 	[%rd20], %r94;
	st.global.u32 	[%rd21], %r99;
	add.s64 	%rd2, %rd20, %rd17;
	ld.global.u32 	%r100, [%rd2];
	st.shared.u32 	[%r10], %r100;
	add.s64 	%rd3, %rd21, %rd17;
	ld.global.u32 	%r101, [%rd3];
	st.shared.u32 	[%r11], %r101;
	bar.sync 	0;
	ld.shared.u32 	%r102, [%r65+4];
	ld.shared.u32 	%r103, [%r5];
	add.s32 	%r20, %r103, %r102;
	ld.shared.u32 	%r111, [%r10];
	setp.le.s32 	%p2, %r111, %r20;
	@%p2 bra 	$L__BB1_5;
	st.shared.u32 	[%r10], %r20;
	mov.u32 	%r111, %r20;
$L__BB1_5:
	ld.shared.u32 	%r104, [%r107+4];
	ld.shared.u32 	%r105, [%r9];
	add.s32 	%r23, %r105, %r104;
	ld.shared.u32 	%r112, [%r11];
	setp.le.s32 	%p3, %r112, %r23;
	@%p3 bra 	$L__BB1_7;
	st.shared.u32 	[%r11], %r23;
	mov.u32 	%r112, %r23;
$L__BB1_7:
	st.global.u32 	[%rd2], %r111;
	st.global.u32 	[%rd3], %r112;
	add.s32 	%r110, %r110, 16;
	add.s32 	%r109, %r109, %r13;
	add.s32 	%r108, %r108, %r13;
	add.s32 	%r107, %r107, 16;
	setp.ne.s32 	%p4, %r110, 520;
	@%p4 bra 	$L__BB1_3;
	bar.sync 	0;
	add.s32 	%r106, %r106, 1;
	setp.ne.s32 	%p5, %r106, 128;
	@%p5 bra 	$L__BB1_2;
$L__BB1_9:
	ret;

}
	// .globl	_Z6Phase3Piii
.visible .entry _Z6Phase3Piii(
	.param .u64 .ptr .align 1 _Z6Phase3Piii_param_0,
	.param .u32 _Z6Phase3Piii_param_1,
	.param .u32 _Z6Phase3Piii_param_2
)
{
	.reg .pred 	%p<7>;
	.reg .b32 	%r<90>;
	.reg .b64 	%rd<17>;
	// demoted variable
	.shared .align 4 .b8 _ZZ6Phase3PiiiE1A[512];
	// demoted variable
	.shared .align 4 .b8 _ZZ6Phase3PiiiE1B[512];
	// demoted variable
	.shared .align 4 .b8 _ZZ6Phase3PiiiE1C[512];
	ld.param.u64 	%rd3, [_Z6Phase3Piii_param_0];
	ld.param.u32 	%r20, [_Z6Phase3Piii_param_1];
	ld.param.u32 	%r21, [_Z6Phase3Piii_param_2];
	cvta.to.global.u64 	%rd1, %rd3;
	mov.u32 	%r1, %ctaid.x;
	mov.u32 	%r2, %ctaid.y;
	setp.eq.s32 	%p1, %r2, %r20;
	setp.eq.s32 	%p2, %r1, %r20;
	and.pred  	%p3, %p1, %p2;
	@%p3 bra 	$L__BB2_7;
	mov.u32 	%r23, %tid.x;
	mul.lo.s32 	%r24, %r2, %r21;
	shl.b32 	%r25, %r24, 7;
	shl.b32 	%r3, %r20, 7;
	add.s32 	%r26, %r25, %r3;
	mad.lo.s32 	%r4, %r21, %r23, %r26;
	shl.b32 	%r27, %r23, 2;
	mov.u32 	%r28, _ZZ6Phase3PiiiE1A;
	add.s32 	%r5, %r28, %r27;
	shl.b32 	%r29, %r1, 7;
	add.s32 	%r6, %r29, %r23;
	mov.u32 	%r30, _ZZ6Phase3PiiiE1B;
	add.s32 	%r7, %r30, %r27;
	mov.u32 	%r31, _ZZ6Phase3PiiiE1C;
	add.s32 	%r8, %r31, %r27;
	add.s32 	%r32, %r23, %r25;
	add.s32 	%r9, %r32, %r29;
	shl.b32 	%r10, %r21, 3;
	mov.b32 	%r86, 0;
	mul.wide.s32 	%rd10, %r21, 4;
$L__BB2_2:
	add.s32 	%r34, %r4, %r86;
	mul.wide.s32 	%rd4, %r34, 4;
	add.s64 	%rd5, %rd1, %rd4;
	ld.global.u32 	%r35, [%rd5];
	st.shared.u32 	[%r5], %r35;
	add.s32 	%r36, %r86, %r3;
	mad.lo.s32 	%r37, %r36, %r21, %r6;
	mul.wide.s32 	%rd6, %r37, 4;
	add.s64 	%rd7, %rd1, %rd6;
	ld.global.u32 	%r38, [%rd7];
	st.shared.u32 	[%r7], %r38;
	mov.b32 	%r88, 16;
	mov.u32 	%r87, %r9;
$L__BB2_3:
	mul.wide.s32 	%rd8, %r87, 4;
	add.s64 	%rd9, %rd1, %rd8;
	ld.global.u32 	%r39, [%rd9];
	st.shared.u32 	[%r8], %r39;
	bar.sync 	0;
	add.s32 	%r41, %r28, %r88;
	ld.shared.u32 	%r42, [%r41+-16];
	ld.shared.u32 	%r43, [%r7];
	add.s32 	%r44, %r43, %r42;
	ld.shared.u32 	%r45, [%r8];
	min.s32 	%r46, %r45, %r44;
	st.global.u32 	[%rd9], %r46;
	add.s64 	%rd11, %rd9, %rd10;
	ld.global.u32 	%r47, [%rd11];
	st.shared.u32 	[%r8], %r47;
	bar.sync 	0;
	ld.shared.u32 	%r48, [%r41+-12];
	ld.shared.u32 	%r49, [%r7];
	add.s32 	%r50, %r49, %r48;
	ld.shared.u32 	%r51, [%r8];
	min.s32 	%r52, %r51, %r50;
	st.global.u32 	[%rd11], %r52;
	add.s64 	%rd12, %rd11, %rd10;
	ld.global.u32 	%r53, [%rd12];
	st.shared.u32 	[%r8], %r53;
	bar.sync 	0;
	ld.shared.u32 	%r54, [%r41+-8];
	ld.shared.u32 	%r55, [%r7];
	add.s32 	%r56, %r55, %r54;
	ld.shared.u32 	%r57, [%r8];
	min.s32 	%r58, %r57, %r56;
	st.global.u32 	[%rd12], %r58;
	add.s64 	%rd13, %rd12, %rd10;
	ld.global.u32 	%r59, [%rd13];
	st.shared.u32 	[%r8], %r59;
	bar.sync 	0;
	ld.shared.u32 	%r60, [%r41+-4];
	ld.shared.u32 	%r61, [%r7];
	add.s32 	%r62, %r61, %r60;
	ld.shared.u32 	%r63, [%r8];
	min.s32 	%r64, %r63, %r62;
	st.global.u32 	[%rd13], %r64;
	add.s64 	%rd14, %rd13, %rd10;
	ld.global.u32 	%r65, [%rd14];
	st.shared.u32 	[%r8], %r65;
	bar.sync 	0;
	ld.shared.u32 	%r66, [%r41];
	ld.shared.u32 	%r67, [%r7];
	add.s32 	%r68, %r67, %r66;
	ld.shared.u32 	%r69, [%r8];
	min.s32 	%r70, %r69, %r68;
	st.global.u32 	[%rd14], %r70;
	add.s64 	%rd15, %rd14, %rd10;
	ld.global.u32 	%r71, [%rd15];
	st.shared.u32 	[%r8], %r71;
	bar.sync 	0;
	ld.shared.u32 	%r72, [%r41+4];
	ld.shared.u32 	%r73, [%r7];
	add.s32 	%r74, %r73, %r72;
	ld.shared.u32 	%r75, [%r8];
	min.s32 	%r76, %r75, %r74;
	st.global.u32 	[%rd15], %r76;
	add.s64 	%rd16, %rd15, %rd10;
	ld.global.u32 	%r77, [%rd16];
	st.shared.u32 	[%r8], %r77;
	bar.sync 	0;
	ld.shared.u32 	%r78, [%r41+8];
	ld.shared.u32 	%r79, [%r7];
	add.s32 	%r80, %r79, %r78;
	ld.shared.u32 	%r81, [%r8];
	min.s32 	%r82, %r81, %r80;
	st.global.u32 	[%rd16], %r82;
	add.s64 	%rd2, %rd16, %rd10;
	ld.global.u32 	%r83, [%rd2];
	st.shared.u32 	[%r8], %r83;
	bar.sync 	0;
	ld.shared.u32 	%r84, [%r41+12];
	ld.shared.u32 	%r85, [%r7];
	add.s32 	%r14, %r85, %r84;
	ld.shared.u32 	%r89, [%r8];
	setp.le.s32 	%p4, %r89, %r14;
	@%p4 bra 	$L__BB2_5;
	st.shared.u32 	[%r8], %r14;
	mov.u32 	%r89, %r14;
$L__BB2_5:
	st.global.u32 	[%rd2], %r89;
	add.s32 	%r88, %r88, 32;
	add.s32 	%r87, %r87, %r10;
	setp.ne.s32 	%p5, %r88, 528;
	@%p5 bra 	$L__BB2_3;
	bar.sync 	0;
	add.s32 	%r86, %r86, 1;
	setp.ne.s32 	%p6, %r86, 128;
	@%p6 bra 	$L__BB2_2;
$L__BB2_7:
	ret;

}


// ===== COMPILED SASS (sm_100) =====

	.target	sm_100

	.elftype	@"ET_EXEC"


//--------------------- .note.nv.tkinfo           --------------------------
	.section	.note.nv.tkinfo,"",@"SHT_NOTE"
	.sectionflags	@"SHF_NOTE_NV_TKINFO"
	.tkinfo
        /*0018*/ 	.word	0x00000002
        /*0030*/ 	.string	""
        /*0030*/ 	.string	"ptxas"
        /*0030*/ 	.string	"Cuda compilation tools, release 13.0, V13.0.88"
        /*0030*/ 	.string	"Build cuda_13.0.r13.0/compiler.36424714_0"
        /*0030*/ 	.string	"-arch sm_100 -m 64 "



//--------------------- .note.nv.cuinfo           --------------------------
	.section	.note.nv.cuinfo,"",@"SHT_NOTE"
	.sectionflags	@"SHF_NOTE_NV_CUINFO"
        /*0018*/ 	.short	0x0002
        /*001a*/ 	.short	0x0064
        /*001c*/ 	.short	0x0082
	.zero		2


//--------------------- .nv.info                  --------------------------
	.section	.nv.info,"",@"SHT_CUDA_INFO"
	.align	4


	//----- nvinfo : EIATTR_REGCOUNT
	.align		4
        /*0000*/ 	.byte	0x04, 0x2f
        /*0002*/ 	.short	(.L_1 - .L_0)
	.align		4
.L_0:
        /*0004*/ 	.word	index@(_Z6Phase1Piii)
        /*0008*/ 	.word	0x00000017


	//----- nvinfo : EIATTR_FRAME_SIZE
	.align		4
.L_1:
        /*000c*/ 	.byte	0x04, 0x11
        /*000e*/ 	.short	(.L_3 - .L_2)
	.align		4
.L_2:
        /*0010*/ 	.word	index@(_Z6Phase1Piii)
        /*0014*/ 	.word	0x00000000


	//----- nvinfo : EIATTR_REGCOUNT
	.align		4
.L_3:
        /*0018*/ 	.byte	0x04, 0x2f
        /*001a*/ 	.short	(.L_5 - .L_4)
	.align		4
.L_4:
        /*001c*/ 	.word	index@(_Z6Phase2Piii)
        /*0020*/ 	.word	0x00000020


	//----- nvinfo : EIATTR_FRAME_SIZE
	.align		4
.L_5:
        /*0024*/ 	.byte	0x04, 0x11
        /*0026*/ 	.short	(.L_7 - .L_6)
	.align		4
.L_6:
        /*0028*/ 	.word	index@(_Z6Phase2Piii)
        /*002c*/ 	.word	0x00000000


	//----- nvinfo : EIATTR_REGCOUNT
	.align		4
.L_7:
        /*0030*/ 	.byte	0x04, 0x2f
        /*0032*/ 	.short	(.L_9 - .L_8)
	.align		4
.L_8:
        /*0034*/ 	.word	index@(_Z6Phase3Piii)
        /*0038*/ 	.word	0x00000019


	//----- nvinfo : EIATTR_FRAME_SIZE
	.align		4
.L_9:
        /*003c*/ 	.byte	0x04, 0x11
        /*003e*/ 	.short	(.L_11 - .L_10)
	.align		4
.L_10:
        /*0040*/ 	.word	index@(_Z6Phase3Piii)
        /*0044*/ 	.word	0x00000000


	//----- nvinfo : EIATTR_MIN_STACK_SIZE
	.align		4
.L_11:
        /*0048*/ 	.byte	0x04, 0x12
        /*004a*/ 	.short	(.L_13 - .L_12)
	.align		4
.L_12:
        /*004c*/ 	.word	index@(_Z6Phase3Piii)
        /*0050*/ 	.word	0x00000000


	//----- nvinfo : EIATTR_MIN_STACK_SIZE
	.align		4
.L_13:
        /*0054*/ 	.byte	0x04, 0x12
        /*0056*/ 	.short	(.L_15 - .L_14)
	.align		4
.L_14:
        /*0058*/ 	.word	index@(_Z6Phase2Piii)
        /*005c*/ 	.word	0x00000000


	//----- nvinfo : EIATTR_MIN_STACK_SIZE
	.align		4
.L_15:
        /*0060*/ 	.byte	0x04, 0x12
        /*0062*/ 	.short	(.L_17 - .L_16)
	.align		4
.L_16:
        /*0064*/ 	.word	index@(_Z6Phase1Piii)
        /*0068*/ 	.word	0x00000000
.L_17:


//--------------------- .nv.compat                --------------------------
	.section	.nv.compat,"",@"SHT_CUDA_COMPAT_INFO"
	.align	4
        /*0000*/ 	.byte	0x02, 0x09, 0x00, 0x00, 0x02, 0x02, 0x01, 0x00, 0x02, 0x05, 0x05, 0x00, 0x03, 0x07, 0x01, 0x01
        /*0010*/ 	.byte	0x02, 0x03, 0x00, 0x00, 0x02, 0x06, 0x01, 0x00, 0x04, 0x0b, 0x08, 0x00, 0x09, 0x00, 0x00, 0x00
        /*0020*/ 	.byte	0x00, 0x00, 0x00, 0x00


//--------------------- .nv.info._Z6Phase3Piii    --------------------------
	.section	.nv.info._Z6Phase3Piii,"",@"SHT_CUDA_INFO"
	.sectionflags	@""
	.align	4


	//----- nvinfo : EIATTR_CUDA_API_VERSION
	.align		4
        /*0000*/ 	.byte	0x04, 0x37
        /*0002*/ 	.short	(.L_19 - .L_18)
.L_18:
        /*0004*/ 	.word	0x00000082


	//----- nvinfo : EIATTR_KPARAM_INFO
	.align		4
.L_19:
        /*0008*/ 	.byte	0x04, 0x17
        /*000a*/ 	.short	(.L_21 - .L_20)
.L_20:
        /*000c*/ 	.word	0x00000000
        /*0010*/ 	.short	0x0002
        /*0012*/ 	.short	0x000c
        /*0014*/ 	.byte	0x00, 0xf0, 0x11, 0x00


	//----- nvinfo : EIATTR_KPARAM_INFO
	.align		4
.L_21:
        /*0018*/ 	.byte	0x04, 0x17
        /*001a*/ 	.short	(.L_23 - .L_22)
.L_22:
        /*001c*/ 	.word	0x00000000
        /*0020*/ 	.short	0x0001
        /*0022*/ 	.short	0x0008
        /*0024*/ 	.byte	0x00, 0xf0, 0x11, 0x00


	//----- nvinfo : EIATTR_KPARAM_INFO
	.align		4
.L_23:
        /*0028*/ 	.byte	0x04, 0x17
        /*002a*/ 	.short	(.L_25 - .L_24)
.L_24:
        /*002c*/ 	.word	0x00000000
        /*0030*/ 	.short	0x0000
        /*0032*/ 	.short	0x0000
        /*0034*/ 	.byte	0x00, 0xf5, 0x21, 0x00


	//----- nvinfo : EIATTR_SPARSE_MMA_MASK
	.align		4
.L_25:
        /*0038*/ 	.byte	0x03, 0x50
        /*003a*/ 	.short	0x0000


	//----- nvinfo : EIATTR_MAXREG_COUNT
	.align		4
        /*003c*/ 	.byte	0x03, 0x1b
        /*003e*/ 	.short	0x00ff


	//----- nvinfo : EIATTR_NUM_BARRIERS
	.align		4
        /*0040*/ 	.byte	0x02, 0x4c
        /*0042*/ 	.byte	0x01
	.zero		1


	//----- nvinfo : EIATTR_MERCURY_ISA_VERSION
	.align		4
        /*0044*/ 	.byte	0x03, 0x5f
        /*0046*/ 	.short	0x0101


	//----- nvinfo : EIATTR_VRC_CTA_INIT_COUNT
	.align		4
        /*0048*/ 	.byte	0x02, 0x4a
	.zero		1
	.zero		1


	//----- nvinfo : EIATTR_EXIT_INSTR_OFFSETS
	.align		4
        /*004c*/ 	.byte	0x04, 0x1c
        /*004e*/ 	.short	(.L_27 - .L_26)


	//   ....[0]....
.L_26:
        /*0050*/ 	.word	0x00000060


	//   ....[1]....
        /*0054*/ 	.word	0x000007e0


	//----- nvinfo : EIATTR_CBANK_PARAM_SIZE
	.align		4
.L_27:
        /*0058*/ 	.byte	0x03, 0x19
        /*005a*/ 	.short	0x0010


	//----- nvinfo : EIATTR_PARAM_CBANK
	.align		4
        /*005c*/ 	.byte	0x04, 0x0a
        /*005e*/ 	.short	(.L_29 - .L_28)
	.align		4
.L_28:
        /*0060*/ 	.word	index@(.nv.constant0._Z6Phase3Piii)
        /*0064*/ 	.short	0x0380
        /*0066*/ 	.short	0x0010


	//----- nvinfo : EIATTR_SW_WAR
	.align		4
.L_29:
        /*0068*/ 	.byte	0x04, 0x36
        /*006a*/ 	.short	(.L_31 - .L_30)
.L_30:
        /*006c*/ 	.word	0x00000008
.L_31:


//--------------------- .nv.info._Z6Phase2Piii    --------------------------
	.section	.nv.info._Z6Phase2Piii,"",@"SHT_CUDA_INFO"
	.sectionflags	@""
	.align	4


	//----- nvinfo : EIATTR_CUDA_API_VERSION
	.align		4
        /*0000*/ 	.byte	0x04, 0x37
        /*0002*/ 	.short	(.L_33 - .L_32)
.L_32:
        /*0004*/ 	.word	0x00000082


	//----- nvinfo : EIATTR_KPARAM_INFO
	.align		4
.L_33:
        /*0008*/ 	.byte	0x04, 0x17
        /*000a*/ 	.short	(.L_35 - .L_34)
.L_34:
        /*000c*/ 	.word	0x00000000
        /*0010*/ 	.short	0x0002
        /*0012*/ 	.short	0x000c
        /*0014*/ 	.byte	0x00, 0xf0, 0x11, 0x00


	//----- nvinfo : EIATTR_KPARAM_INFO
	.align		4
.L_35:
        /*0018*/ 	.byte	0x04, 0x17
        /*001a*/ 	.short	(.L_37 - .L_36)
.L_36:
        /*001c*/ 	.word	0x00000000
        /*0020*/ 	.short	0x0001
        /*0022*/ 	.short	0x0008
        /*0024*/ 	.byte	0x00, 0xf0, 0x11, 0x00


	//----- nvinfo : EIATTR_KPARAM_INFO
	.align		4
.L_37:
        /*0028*/ 	.byte	0x04, 0x17
        /*002a*/ 	.short	(.L_39 - .L_38)
.L_38:
        /*002c*/ 	.word	0x00000000
        /*0030*/ 	.short	0x0000
        /*0032*/ 	.short	0x0000
        /*0034*/ 	.byte	0x00, 0xf5, 0x21, 0x00


	//----- nvinfo : EIATTR_SPARSE_MMA_MASK
	.align		4
.L_39:
        /*0038*/ 	.byte	0x03, 0x50
        /*003a*/ 	.short	0x0000


	//----- nvinfo : EIATTR_MAXREG_COUNT
	.align		4
        /*003c*/ 	.byte	0x03, 0x1b
        /*003e*/ 	.short	0x00ff


	//----- nvinfo : EIATTR_NUM_BARRIERS
	.align		4
        /*0040*/ 	.byte	0x02, 0x4c
        /*0042*/ 	.byte	0x01
	.zero		1


	//----- nvinfo : EIATTR_MERCURY_ISA_VERSION
	.align		4
        /*0044*/ 	.byte	0x03, 0x5f
        /*0046*/ 	.short	0x0101


	//----- nvinfo : EIATTR_VRC_CTA_INIT_COUNT
	.align		4
        /*0048*/ 	.byte	0x02, 0x4a
	.zero		1
	.zero		1


	//----- nvinfo : EIATTR_EXIT_INSTR_OFFSETS
	.align		4
        /*004c*/ 	.byte	0x04, 0x1c
        /*004e*/ 	.short	(.L_41 - .L_40)


	//   ....[0]....
.L_40:
        /*0050*/ 	.word	0x00000040


	//   ....[1]....
        /*0054*/ 	.word	0x000009a0


	//----- nvinfo : EIATTR_CBANK_PARAM_SIZE
	.align		4
.L_41:
        /*0058*/ 	.byte	0x03, 0x19
        /*005a*/ 	.short	0x0010


	//----- nvinfo : EIATTR_PARAM_CBANK
	.align		4
        /*005c*/ 	.byte	0x04, 0x0a
        /*005e*/ 	.short	(.L_43 - .L_42)
	.align		4
.L_42:
        /*0060*/ 	.word	index@(.nv.constant0._Z6Phase2Piii)
        /*0064*/ 	.short	0x0380
        /*0066*/ 	.short	0x0010


	//----- nvinfo : EIATTR_SW_WAR
	.align		4
.L_43:
        /*0068*/ 	.byte	0x04, 0x36
        /*006a*/ 	.short	(.L_45 - .L_44)
.L_44:
        /*006c*/ 	.word	0x00000008
.L_45:


//--------------------- .nv.info._Z6Phase1Piii    --------------------------
	.section	.nv.info._Z6Phase1Piii,"",@"SHT_CUDA_INFO"
	.sectionflags	@""
	.align	4


	//----- nvinfo : EIATTR_CUDA_API_VERSION
	.align		4
        /*0000*/ 	.byte	0x04, 0x37
        /*0002*/ 	.short	(.L_47 - .L_46)
.L_46:
        /*0004*/ 	.word	0x00000082


	//----- nvinfo : EIATTR_KPARAM_INFO
	.align		4
.L_47:
        /*0008*/ 	.byte	0x04, 0x17
        /*000a*/ 	.short	(.L_49 - .L_48)
.L_48:
        /*000c*/ 	.word	0x00000000
        /*0010*/ 	.short	0x0002
        /*0012*/ 	.short	0x000c
        /*0014*/ 	.byte	0x00, 0xf0, 0x11, 0x00


	//----- nvinfo : EIATTR_KPARAM_INFO
	.align		4
.L_49:
        /*0018*/ 	.byte	0x04, 0x17
        /*001a*/ 	.short	(.L_51 - .L_50)
.L_50:
        /*001c*/ 	.word	0x00000000
        /*0020*/ 	.short	0x0001
        /*0022*/ 	.short	0x0008
        /*0024*/ 	.byte	0x00, 0xf0, 0x11, 0x00


	//----- nvinfo : EIATTR_KPARAM_INFO
	.align		4
.L_51:
        /*0028*/ 	.byte	0x04, 0x17
        /*002a*/ 	.short	(.L_53 - .L_52)
.L_52:
        /*002c*/ 	.word	0x00000000
        /*0030*/ 	.short	0x0000
        /*0032*/ 	.short	0x0000
        /*0034*/ 	.byte	0x00, 0xf5, 0x21, 0x00


	//----- nvinfo : EIATTR_SPARSE_MMA_MASK
	.align		4
.L_53:
        /*0038*/ 	.byte	0x03, 0x50
        /*003a*/ 	.short	0x0000


	//----- nvinfo : EIATTR_MAXREG_COUNT
	.align		4
        /*003c*/ 	.byte	0x03, 0x1b
        /*003e*/ 	.short	0x00ff


	//----- nvinfo : EIATTR_NUM_BARRIERS
	.align		4
        /*0040*/ 	.byte	0x02, 0x4c
        /*0042*/ 	.byte	0x01
	.zero		1


	//----- nvinfo : EIATTR_MERCURY_ISA_VERSION
	.align		4
        /*0044*/ 	.byte	0x03, 0x5f
        /*0046*/ 	.short	0x0101


	//----- nvinfo : EIATTR_VRC_CTA_INIT_COUNT
	.align		4
        /*0048*/ 	.byte	0x02, 0x4a
	.zero		1
	.zero		1


	//----- nvinfo : EIATTR_EXIT_INSTR_OFFSETS
	.align		4
        /*004c*/ 	.byte	0x04, 0x1c
        /*004e*/ 	.short	(.L_55 - .L_54)


	//   ....[0]....
.L_54:
        /*0050*/ 	.word	0x00000740


	//----- nvinfo : EIATTR_CBANK_PARAM_SIZE
	.align		4
.L_55:
        /*0054*/ 	.byte	0x03, 0x19
        /*0056*/ 	.short	0x0010


	//----- nvinfo : EIATTR_PARAM_CBANK
	.align		4
        /*0058*/ 	.byte	0x04, 0x0a
        /*005a*/ 	.short	(.L_57 - .L_56)
	.align		4
.L_56:
        /*005c*/ 	.word	index@(.nv.constant0._Z6Phase1Piii)
        /*0060*/ 	.short	0x0380
        /*0062*/ 	.short	0x0010


	//----- nvinfo : EIATTR_SW_WAR
	.align		4
.L_57:
        /*0064*/ 	.byte	0x04, 0x36
        /*0066*/ 	.short	(.L_59 - .L_58)
.L_58:
        /*0068*/ 	.word	0x00000008
.L_59:


//--------------------- .nv.callgraph             --------------------------
	.section	.nv.callgraph,"",@"SHT_CUDA_CALLGRAPH"
	.align	4
	.sectionentsize	8
	.align		4
        /*0000*/ 	.word	0x00000000
	.align		4
        /*0004*/ 	.word	0xffffffff
	.align		4
        /*0008*/ 	.word	0x00000000
	.align		4
        /*000c*/ 	.word	0xfffffffe
	.align		4
        /*0010*/ 	.word	0x00000000
	.align		4
        /*0014*/ 	.word	0xfffffffd
	.align		4
        /*0018*/ 	.word	0x00000000
	.align		4
        /*001c*/ 	.word	0xfffffffc


//--------------------- .text._Z6Phase3Piii       --------------------------
	.section	.text._Z6Phase3Piii,"ax",@progbits
	.align	128
        .global         _Z6Phase3Piii
        .type           _Z6Phase3Piii,@function
        .size           _Z6Phase3Piii,(.L_x_9 - _Z6Phase3Piii)
        .other          _Z6Phase3Piii,@"STO_CUDA_ENTRY STV_DEFAULT"
_Z6Phase3Piii:
.text._Z6Phase3Piii:
[----:B------:R-:W-:Y:S01]  /*0000*/  LDC R1, c[0x0][0x37c] ;  /* 0x0000df00ff017b82 */ /* 0x000fe20000000800 */
[----:B------:R-:W0:Y:S07]  /*0010*/  S2R R6, SR_CTAID.X ;  /* 0x0000000000067919 */ /* 0x000e2e0000002500 */
[----:B------:R-:W1:Y:S08]  /*0020*/  S2UR UR5, SR_CTAID.Y ;  /* 0x00000000000579c3 */ /* 0x000e700000002600 */
[----:B------:R-:W1:Y:S02]  /*0030*/  LDC R5, c[0x0][0x388] ;  /* 0x0000e200ff057b82 */ /* 0x000e640000000800 */
[----:B-1----:R-:W-:-:S02]  /*0040*/  ISETP.EQ.AND P1, PT, R5, UR5, PT ;  /* 0x0000000505007c0c */ /* 0x002fc4000bf22270 */
[----:B0-----:R-:W-:-:S13]  /*0050*/  ISETP.NE.AND P0, PT, R6, R5, PT ;  /* 0x000000050600720c */ /* 0x001fda0003f05270 */
[----:B------:R-:W-:Y:S05]  /*0060*/  @!P0 EXIT P1 ;  /* 0x000000000000894d */ /* 0x000fea0000800000 */
[----:B------:R-:W0:Y:S01]  /*0070*/  S2R R9, SR_TID.X ;  /* 0x0000000000097919 */ /* 0x000e220000002100 */
[----:B------:R-:W1:Y:S01]  /*0080*/  LDC R2, c[0x0][0x38c] ;  /* 0x0000e300ff027b82 */ /* 0x000e620000000800 */
[----:B------:R-:W-:Y:S01]  /*0090*/  UMOV UR4, 0x400 ;  /* 0x0000040000047882 */ /* 0x000fe20000000000 */
[----:B------:R-:W-:Y:S01]  /*00a0*/  IMAD.SHL.U32 R0, R5, 0x80, RZ ;  /* 0x0000008005007824 */ /* 0x000fe200078e00ff */
[----:B------:R-:W2:Y:S05]  /*00b0*/  LDCU.64 UR8, c[0x0][0x358] ;  /* 0x00006b00ff0877ac */ /* 0x000eaa0008000a00 */
[----:B------:R-:W3:Y:S01]  /*00c0*/  S2UR UR6, SR_CgaCtaId ;  /* 0x00000000000679c3 */ /* 0x000ee20000008800 */
[----:B-1----:R-:W-:Y:S01]  /*00d0*/  IMAD R3, R2, UR5, RZ ;  /* 0x0000000502037c24 */ /* 0x002fe2000f8e02ff */
[----:B------:R-:W-:-:S04]  /*00e0*/  UIADD3 UR5, UPT, UPT, UR4, 0x200, URZ ;  /* 0x0000020004057890 */ /* 0x000fc8000fffe0ff */
[C---:B------:R-:W-:Y:S01]  /*00f0*/  LEA R4, R3.reuse, R0, 0x7 ;  /* 0x0000000003047211 */ /* 0x040fe200078e38ff */
[--C-:B0-----:R-:W-:Y:S01]  /*0100*/  IMAD R5, R3, 0x80, R9.reuse ;  /* 0x0000008003057824 */ /* 0x101fe200078e0209 */
[----:B---3--:R-:W-:Y:S02]  /*0110*/  ULEA UR7, UR6, UR4, 0x18 ;  /* 0x0000000406077291 */ /* 0x008fe4000f8ec0ff */
[----:B------:R-:W-:Y:S01]  /*0120*/  UIADD3 UR4, UPT, UPT, UR4, 0x400, URZ ;  /* 0x0000040004047890 */ /* 0x000fe2000fffe0ff */
[C---:B------:R-:W-:Y:S01]  /*0130*/  IMAD R4, R9.reuse, R2, R4 ;  /* 0x0000000209047224 */ /* 0x040fe200078e0204 */
[----:B------:R-:W-:Y:S01]  /*0140*/  ULEA UR5, UR6, UR5, 0x18 ;  /* 0x0000000506057291 */ /* 0x000fe2000f8ec0ff */
[C---:B------:R-:W-:Y:S01]  /*0150*/  LEA R5, R6.reuse, R5, 0x7 ;  /* 0x0000000506057211 */ /* 0x040fe200078e38ff */
[----:B------:R-:W-:Y:S01]  /*0160*/  ULEA UR4, UR6, UR4, 0x18 ;  /* 0x0000000406047291 */ /* 0x000fe2000f8ec0ff */
[----:B------:R-:W-:Y:S01]  /*0170*/  IMAD R6, R6, 0x80, R9 ;  /* 0x0000008006067824 */ /* 0x000fe200078e0209 */
[----:B------:R-:W-:-:S02]  /*0180*/  LEA R7, R9, UR7, 0x2 ;  /* 0x0000000709077c11 */ /* 0x000fc4000f8e10ff */
[C---:B------:R-:W-:Y:S02]  /*0190*/  LEA R8, R9.reuse, UR5, 0x2 ;  /* 0x0000000509087c11 */ /* 0x040fe4000f8e10ff */
[----:B------:R-:W-:Y:S01]  /*01a0*/  LEA R9, R9, UR4, 0x2 ;  /* 0x0000000409097c11 */ /* 0x000fe2000f8e10ff */
[----:B--2---:R-:W-:-:S06]  /*01b0*/  UMOV UR4, URZ ;  /* 0x000000ff00047c82 */ /* 0x004fcc0008000000 */
.L_x_1:
[----:B0-----:R-:W0:Y:S01]  /*01c0*/  LDC.64 R16, c[0x0][0x380] ;  /* 0x0000e000ff107b82 */ /* 0x001e220000000a00 */
[----:B------:R-:W1:Y:S01]  /*01d0*/  LDCU UR5, c[0x0][0x38c] ;  /* 0x00007180ff0577ac */ /* 0x000e620008000800 */
[----:B------:R-:W-:Y:S01]  /*01e0*/  IADD3 R3, PT, PT, R0, UR4, RZ ;  /* 0x0000000400037c10 */ /* 0x000fe2000fffe0ff */
[----:B------:R-:W-:-:S05]  /*01f0*/  VIADD R15, R4, UR4 ;  /* 0x00000004040f7c36 */ /* 0x000fca0008000000 */
[----:B------:R-:W2:Y:S01]  /*0200*/  LDC R10, c[0x0][0x38c] ;  /* 0x0000e300ff0a7b82 */ /* 0x000ea20000000800 */
[----:B-1----:R-:W-:Y:S02]  /*0210*/  IMAD R3, R3, UR5, R6 ;  /* 0x0000000503037c24 */ /* 0x002fe4000f8e0206 */
[----:B0-----:R-:W-:-:S04]  /*0220*/  IMAD.WIDE R14, R15, 0x4, R16 ;  /* 0x000000040f0e7825 */ /* 0x001fc800078e0210 */
[----:B------:R-:W-:Y:S02]  /*0230*/  IMAD.WIDE R16, R3, 0x4, R16 ;  /* 0x0000000403107825 */ /* 0x000fe400078e0210 */
[----:B------:R-:W3:Y:S01]  /*0240*/  LDG.E R14, desc[UR8][R14.64] ;  /* 0x000000080e0e7981 */ /* 0x000ee2000c1e1900 */
[----:B------:R-:W0:Y:S03]  /*0250*/  LDC.64 R2, c[0x0][0x380] ;  /* 0x0000e000ff027b82 */ /* 0x000e260000000a00 */
[----:B------:R-:W4:Y:S01]  /*0260*/  LDG.E R17, desc[UR8][R16.64] ;  /* 0x0000000810117981 */ /* 0x000f22000c1e1900 */
[----:B------:R-:W-:Y:S01]  /*0270*/  HFMA2 R12, -RZ, RZ, 0, 9.5367431640625e-07 ;  /* 0x00000010ff0c7431 */ /* 0x000fe200000001ff */
[----:B------:R-:W-:Y:S01]  /*0280*/  UIADD3 UR4, UPT, UPT, UR4, 0x1, URZ ;  /* 0x0000000104047890 */ /* 0x000fe2000fffe0ff */
[----:B------:R-:W-:-:S03]  /*0290*/  IMAD.MOV.U32 R11, RZ, RZ, R5 ;  /* 0x000000ffff0b7224 */ /* 0x000fc600078e0005 */
[----:B------:R-:W-:Y:S01]  /*02a0*/  UISETP.NE.AND UP0, UPT, UR4, 0x80, UPT ;  /* 0x000000800400788c */ /* 0x000fe2000bf05270 */
[----:B---3--:R1:W-:Y:S04]  /*02b0*/  STS [R7], R14 ;  /* 0x0000000e07007388 */ /* 0x0083e80000000800 */
[----:B0-2-4-:R1:W-:Y:S06]  /*02c0*/  STS [R8], R17 ;  /* 0x0000001108007388 */ /* 0x0153ec0000000800 */
.L_x_0:
[----:B-1----:R-:W-:-:S05]  /*02d0*/  IMAD.WIDE R14, R11, 0x4, R2 ;  /* 0x000000040b0e7825 */ /* 0x002fca00078e0202 */
[----:B0-----:R-:W2:Y:S04]  /*02e0*/  LDG.E R18, desc[UR8][R14.64] ;  /* 0x000000080e127981 */ /* 0x001ea8000c1e1900 */
[----:B--2---:R-:W-:Y:S01]  /*02f0*/  STS [R9], R18 ;  /* 0x0000001209007388 */ /* 0x004fe20000000800 */
[----:B------:R-:W-:Y:S06]  /*0300*/  BAR.SYNC.DEFER_BLOCKING 0x0 ;  /* 0x0000000000007b1d */ /* 0x000fec0000010000 */
[----:B------:R-:W-:Y:S04]  /*0310*/  LDS R13, [R12+UR7+-0x10] ;  /* 0xfffff0070c0d7984 */ /* 0x000fe80008000800 */
[----:B------:R-:W-:Y:S04]  /*0320*/  LDS R16, [R8] ;  /* 0x0000000008107984 */ /* 0x000fe80000000800 */
[----:B------:R-:W0:Y:S02]  /*0330*/  LDS R17, [R9] ;  /* 0x0000000009117984 */ /* 0x000e240000000800 */
[----:B0-----:R-:W-:Y:S01]  /*0340*/  VIADDMNMX R13, R16, R13, R17, PT ;  /* 0x0000000d100d7246 */ /* 0x001fe20003800111 */
[----:B------:R-:W-:-:S04]  /*0350*/  IMAD.WIDE R16, R10, 0x4, R14 ;  /* 0x000000040a107825 */ /* 0x000fc800078e020e */
[----:B------:R-:W-:Y:S04]  /*0360*/  STG.E desc[UR8][R14.64], R13 ;  /* 0x0000000d0e007986 */ /* 0x000fe8000c101908 */
[----:B------:R-:W2:Y:S04]  /*0370*/  LDG.E R20, desc[UR8][R16.64] ;  /* 0x0000000810147981 */ /* 0x000ea8000c1e1900 */
        /* <DEDUP_REMOVED lines=29> */
[----:B------:R-:W-:Y:S04]  /*0550*/  LDS R13, [R12+UR7] ;  /* 0x000000070c0d7984 */ /* 0x000fe80008000800 */
        /* <DEDUP_REMOVED lines=8> */
[----:B------:R-:W-:Y:S04]  /*05e0*/  LDS R14, [R12+UR7+0x4] ;  /* 0x000004070c0e7984 */ /* 0x000fe80008000800 */
        /* <DEDUP_REMOVED lines=14> */
[----:B------:R-:W2:Y:S01]  /*06d0*/  LDG.E R20, desc[UR8][R16.64] ;  /* 0x0000000810147981 */ /* 0x000ea2000c1e1900 */
[----:B------:R-:W-:-:S03]  /*06e0*/  IMAD R11, R10, 0x8, R11 ;  /* 0x000000080a0b7824 */ /* 0x000fc600078e020b */
[----:B--2---:R-:W-:Y:S01]  /*06f0*/  STS [R9], R20 ;  /* 0x0000001409007388 */ /* 0x004fe20000000800 */
[----:B------:R-:W-:Y:S06]  /*0700*/  BAR.SYNC.DEFER_BLOCKING 0x0 ;  /* 0x0000000000007b1d */ /* 0x000fec0000010000 */
[----:B------:R0:W-:Y:S04]  /*0710*/  LDS R18, [R12+UR7+0xc] ;  /* 0x00000c070c127984 */ /* 0x0001e80008000800 */
[----:B------:R-:W1:Y:S04]  /*0720*/  LDS R19, [R8] ;  /* 0x0000000008137984 */ /* 0x000e680000000800 */
[----:B------:R-:W2:Y:S01]  /*0730*/  LDS R21, [R9] ;  /* 0x0000000009157984 */ /* 0x000ea20000000800 */
[----:B0-----:R-:W-:-:S02]  /*0740*/  IADD3 R12, PT, PT, R12, 0x20, RZ ;  /* 0x000000200c0c7810 */ /* 0x001fc40007ffe0ff */
[----:B-1----:R-:W-:-:S04]  /*0750*/  IADD3 R18, PT, PT, R18, R19, RZ ;  /* 0x0000001312127210 */ /* 0x002fc80007ffe0ff */
[----:B--2---:R-:W-:-:S13]  /*0760*/  ISETP.GT.AND P0, PT, R21, R18, PT ;  /* 0x000000121500720c */ /* 0x004fda0003f04270 */
[----:B------:R-:W-:Y:S01]  /*0770*/  @P0 IMAD.MOV.U32 R21, RZ, RZ, R18 ;  /* 0x000000ffff150224 */ /* 0x000fe200078e0012 */
[----:B------:R0:W-:Y:S01]  /*0780*/  @P0 STS [R9], R18 ;  /* 0x0000001209000388 */ /* 0x0001e20000000800 */
[----:B------:R-:W-:-:S03]  /*0790*/  ISETP.NE.AND P0, PT, R12, 0x210, PT ;  /* 0x000002100c00780c */ /* 0x000fc60003f05270 */
[----:B------:R0:W-:Y:S10]  /*07a0*/  STG.E desc[UR8][R16.64], R21 ;  /* 0x0000001510007986 */ /* 0x0001f4000c101908 */
[----:B------:R-:W-:Y:S05]  /*07b0*/  @P0 BRA `(.L_x_0) ;  /* 0xfffffff800c40947 */ /* 0x000fea000383ffff */
[----:B------:R-:W-:Y:S06]  /*07c0*/  BAR.SYNC.DEFER_BLOCKING 0x0 ;  /* 0x0000000000007b1d */ /* 0x000fec0000010000 */
[----:B------:R-:W-:Y:S05]  /*07d0*/  BRA.U UP0, `(.L_x_1) ;  /* 0xfffffff900787547 */ /* 0x000fea000b83ffff */
[----:B------:R-:W-:Y:S05]  /*07e0*/  EXIT ;  /* 0x000000000000794d */ /* 0x000fea0003800000 */
.L_x_2:
[----:B------:R-:W-:-:S00]  /*07f0*/  BRA `(.L_x_2) ;  /* 0xfffffffc00fc7947 */ /* 0x000fc0000383ffff */
[----:B------:R-:W-:-:S00]  /*0800*/  NOP ;  /* 0x0000000000007918 */ /* 0x000fc00000000000 */
[----:B------:R-:W-:-:S00]  /*0810*/  NOP ;  /* 0x0000000000007918 */ /* 0x000fc00000000000 */
[----:B------:R-:W-:-:S00]  /*0820*/  NOP ;  /* 0x0000000000007918 */ /* 0x000fc00000000000 */
[----:B------:R-:W-:-:S00]  /*0830*/  NOP ;  /* 0x0000000000007918 */ /* 0x000fc00000000000 */
[----:B------:R-:W-:-:S00]  /*0840*/  NOP ;  /* 0x0000000000007918 */ /* 0x000fc00000000000 */
[----:B------:R-:W-:-:S00]  /*0850*/  NOP ;  /* 0x0000000000007918 */ /* 0x000fc00000000000 */
[----:B------:R-:W-:-:S00]  /*0860*/  NOP ;  /* 0x0000000000007918 */ /* 0x000fc00000000000 */
[----:B------:R-:W-:-:S00]  /*0870*/  NOP ;  /* 0x0000000000007918 */ /* 0x000fc00000000000 */
.L_x_9:


//--------------------- .text._Z6Phase2Piii       --------------------------
	.section	.text._Z6Phase2Piii,"ax",@progbits
	.align	128
        .global         _Z6Phase2Piii
        .type           _Z6Phase2Piii,@function
        .size           _Z6Phase2Piii,(.L_x_10 - _Z6Phase2Piii)
        .other          _Z6Phase2Piii,@"STO_CUDA_ENTRY STV_DEFAULT"
_Z6Phase2Piii:
.text._Z6Phase2Piii:
[----:B------:R-:W-:Y:S08]  /*0000*/  LDC R1, c[0x0][0x37c] ;  /* 0x0000df00ff017b82 */ /* 0x000ff00000000800 */
[----:B------:R-:W0:Y:S08]  /*0010*/  S2UR UR4, SR_CTAID.X ;  /* 0x00000000000479c3 */ /* 0x000e300000002500 */
[----:B------:R-:W0:Y:S02]  /*0020*/  LDC R0, c[0x0][0x388] ;  /* 0x0000e200ff007b82 */ /* 0x000e240000000800 */
[----:B0-----:R-:W-:-:S13]  /*0030*/  ISETP.NE.AND P0, PT, R0, UR4, PT ;  /* 0x0000000400007c0c */ /* 0x001fda000bf05270 */
[----:B------:R-:W-:Y:S05]  /*0040*/  @!P0 EXIT ;  /* 0x000000000000894d */ /* 0x000fea0003800000 */
[----:B------:R-:W0:Y:S01]  /*0050*/  S2UR UR10, SR_CgaCtaId ;  /* 0x00000000000a79c3 */ /* 0x000e220000008800 */
[----:B------:R-:W1:Y:S01]  /*0060*/  S2R R13, SR_TID.X ;  /* 0x00000000000d7919 */ /* 0x000e620000002100 */
[----:B------:R-:W-:Y:S01]  /*0070*/  UMOV UR5, 0x400 ;  /* 0x0000040000057882 */ /* 0x000fe20000000000 */
[----:B------:R-:W-:Y:S01]  /*0080*/  USHF.L.U32 UR4, UR4, 0x7, URZ ;  /* 0x0000000704047899 */ /* 0x000fe200080006ff */
[----:B------:R-:W-:Y:S01]  /*0090*/  SHF.L.U32 R0, R0, 0x7, RZ ;  /* 0x0000000700007819 */ /* 0x000fe200000006ff */
[----:B------:R-:W-:Y:S02]  /*00a0*/  UIADD3 UR6, UPT, UPT, UR5, 0x400, URZ ;  /* 0x0000040005067890 */ /* 0x000fe4000fffe0ff */
[----:B------:R-:W-:Y:S01]  /*00b0*/  UIADD3 UR7, UPT, UPT, UR5, 0x200, URZ ;  /* 0x0000020005077890 */ /* 0x000fe2000fffe0ff */
[----:B------:R-:W2:Y:S01]  /*00c0*/  LDC R5, c[0x0][0x38c] ;  /* 0x0000e300ff057b82 */ /* 0x000ea20000000800 */
[----:B------:R-:W-:Y:S02]  /*00d0*/  UIADD3 UR8, UPT, UPT, UR5, 0x800, URZ ;  /* 0x0000080005087890 */ /* 0x000fe4000fffe0ff */
[----:B------:R-:W-:Y:S01]  /*00e0*/  UIADD3 UR9, UPT, UPT, UR5, 0x600, URZ ;  /* 0x0000060005097890 */ /* 0x000fe2000fffe0ff */
[----:B------:R-:W3:Y:S01]  /*00f0*/  LDCU.64 UR12, c[0x0][0x358] ;  /* 0x00006b00ff0c77ac */ /* 0x000ee20008000a00 */
[----:B0-----:R-:W-:-:S02]  /*0100*/  ULEA UR11, UR10, UR5, 0x18 ;  /* 0x000000050a0b7291 */ /* 0x001fc4000f8ec0ff */
[----:B------:R-:W-:Y:S02]  /*0110*/  UIADD3 UR5, UPT, UPT, UR5, 0xa00, URZ ;  /* 0x00000a0005057890 */ /* 0x000fe4000fffe0ff */
[----:B------:R-:W-:Y:S02]  /*0120*/  ULEA UR6, UR10, UR6, 0x18 ;  /* 0x000000060a067291 */ /* 0x000fe4000f8ec0ff */
[----:B------:R-:W-:Y:S01]  /*0130*/  ULEA UR7, UR10, UR7, 0x18 ;  /* 0x000000070a077291 */ /* 0x000fe2000f8ec0ff */
[--C-:B--2---:R-:W-:Y:S01]  /*0140*/  IMAD R3, R5, UR4, R0.reuse ;  /* 0x0000000405037c24 */ /* 0x104fe2000f8e0200 */
[----:B------:R-:W-:Y:S01]  /*0150*/  ULEA UR8, UR10, UR8, 0x18 ;  /* 0x000000080a087291 */ /* 0x000fe2000f8ec0ff */
[CC--:B------:R-:W-:Y:S01]  /*0160*/  IMAD R4, R0.reuse, R5.reuse, UR4 ;  /* 0x0000000400047e24 */ /* 0x0c0fe2000f8e0205 */
[----:B------:R-:W-:Y:S01]  /*0170*/  ULEA UR9, UR10, UR9, 0x18 ;  /* 0x000000090a097291 */ /* 0x000fe2000f8ec0ff */
[CC--:B------:R-:W-:Y:S01]  /*0180*/  IMAD R6, R0.reuse, R5.reuse, R0 ;  /* 0x0000000500067224 */ /* 0x0c0fe200078e0200 */
[----:B------:R-:W-:Y:S01]  /*0190*/  ULEA UR5, UR10, UR5, 0x18 ;  /* 0x000000050a057291 */ /* 0x000fe2000f8ec0ff */
[-C--:B-1----:R-:W-:Y:S01]  /*01a0*/  IMAD R7, R0, R5.reuse, R13 ;  /* 0x0000000500077224 */ /* 0x082fe200078e020d */
[C---:B------:R-:W-:Y:S01]  /*01b0*/  LEA R0, R13.reuse, UR11, 0x2 ;  /* 0x0000000b0d007c11 */ /* 0x040fe2000f8e10ff */
[C---:B------:R-:W-:Y:S01]  /*01c0*/  IMAD R2, R13.reuse, R5, R3 ;  /* 0x000000050d027224 */ /* 0x040fe200078e0203 */
[----:B------:R-:W-:Y:S01]  /*01d0*/  IADD3 R4, PT, PT, R4, R13, RZ ;  /* 0x0000000d04047210 */ /* 0x000fe20007ffe0ff */
[C---:B------:R-:W-:Y:S01]  /*01e0*/  IMAD R5, R13.reuse, R5, R6 ;  /* 0x000000050d057224 */ /* 0x040fe200078e0206 */
[----:B------:R-:W-:Y:S01]  /*01f0*/  LEA R8, R13, UR6, 0x2 ;  /* 0x000000060d087c11 */ /* 0x000fe2000f8e10ff */
[--C-:B------:R-:W-:Y:S01]  /*0200*/  IMAD.IADD R3, R3, 0x1, R13.reuse ;  /* 0x0000000103037824 */ /* 0x100fe200078e020d */
[C---:B------:R-:W-:Y:S01]  /*0210*/  LEA R9, R13.reuse, UR7, 0x2 ;  /* 0x000000070d097c11 */ /* 0x040fe2000f8e10ff */
[----:B------:R-:W-:Y:S01]  /*0220*/  IMAD.IADD R6, R6, 0x1, R13 ;  /* 0x0000000106067824 */ /* 0x000fe200078e020d */
[----:B------:R-:W-:-:S02]  /*0230*/  LEA R10, R13, UR8, 0x2 ;  /* 0x000000080d0a7c11 */ /* 0x000fc4000f8e10ff */
[C---:B------:R-:W-:Y:S02]  /*0240*/  LEA R11, R13.reuse, UR9, 0x2 ;  /* 0x000000090d0b7c11 */ /* 0x040fe4000f8e10ff */
[----:B------:R-:W-:Y:S02]  /*0250*/  LEA R20, R13, UR5, 0x2 ;  /* 0x000000050d147c11 */ /* 0x000fe4000f8e10ff */
[----:B------:R-:W-:Y:S01]  /*0260*/  IADD3 R7, PT, PT, R7, UR4, RZ ;  /* 0x0000000407077c10 */ /* 0x000fe2000fffe0ff */
[----:B---3--:R-:W-:-:S06]  /*0270*/  UMOV UR4, URZ ;  /* 0x000000ff00047c82 */ /* 0x008fcc0008000000 */
.L_x_4:
[----:B------:R-:W0:Y:S01]  /*0280*/  LDC R21, c[0x0][0x38c] ;  /* 0x0000e300ff157b82 */ /* 0x000e220000000800 */
[----:B--2---:R-:W-:Y:S01]  /*0290*/  VIADD R19, R2, UR4 ;  /* 0x0000000402137c36 */ /* 0x004fe20008000000 */
[----:B------:R-:W-:-:S06]  /*02a0*/  IADD3 R15, PT, PT, R5, UR4, RZ ;  /* 0x00000004050f7c10 */ /* 0x000fcc000fffe0ff */
[----:B------:R-:W1:Y:S01]  /*02b0*/  LDC.64 R12, c[0x0][0x380] ;  /* 0x0000e000ff0c7b82 */ /* 0x000e620000000a00 */
[C---:B0-----:R-:W-:Y:S02]  /*02c0*/  IMAD R17, R21.reuse, UR4, R6 ;  /* 0x0000000415117c24 */ /* 0x041fe4000f8e0206 */
[----:B------:R-:W-:Y:S02]  /*02d0*/  IMAD R21, R21, UR4, R4 ;  /* 0x0000000415157c24 */ /* 0x000fe4000f8e0204 */
[----:B-1----:R-:W-:-:S04]  /*02e0*/  IMAD.WIDE R18, R19, 0x4, R12 ;  /* 0x0000000413127825 */ /* 0x002fc800078e020c */
[--C-:B------:R-:W-:Y:S02]  /*02f0*/  IMAD.WIDE R16, R17, 0x4, R12.reuse ;  /* 0x0000000411107825 */ /* 0x100fe400078e020c */
[----:B------:R-:W2:Y:S02]  /*0300*/  LDG.E R19, desc[UR12][R18.64] ;  /* 0x0000000c12137981 */ /* 0x000ea4000c1e1900 */
[--C-:B------:R-:W-:Y:S02]  /*0310*/  IMAD.WIDE R14, R15, 0x4, R12.reuse ;  /* 0x000000040f0e7825 */ /* 0x100fe400078e020c */
[----:B------:R-:W3:Y:S02]  /*0320*/  LDG.E R17, desc[UR12][R16.64] ;  /* 0x0000000c10117981 */ /* 0x000ee4000c1e1900 */
[----:B------:R-:W-:Y:S02]  /*0330*/  IMAD.WIDE R12, R21, 0x4, R12 ;  /* 0x00000004150c7825 */ /* 0x000fe400078e020c */
[----:B------:R-:W4:Y:S04]  /*0340*/  LDG.E R14, desc[UR12][R14.64] ;  /* 0x0000000c0e0e7981 */ /* 0x000f28000c1e1900 */
[----:B------:R-:W5:Y:S01]  /*0350*/  LDG.E R13, desc[UR12][R12.64] ;  /* 0x0000000c0c0d7981 */ /* 0x000f62000c1e1900 */
[----:B------:R-:W0:Y:S01]  /*0360*/  S2UR UR7, SR_CgaCtaId ;  /* 0x00000000000779c3 */ /* 0x000e220000008800 */
[----:B------:R-:W-:-:S02]  /*0370*/  UMOV UR5, 0x400 ;  /* 0x0000040000057882 */ /* 0x000fc40000000000 */
[----:B------:R-:W-:Y:S01]  /*0380*/  UIADD3 UR6, UPT, UPT, UR5, 0x200, URZ ;  /* 0x0000020005067890 */ /* 0x000fe2000fffe0ff */
[----:B------:R-:W-:Y:S01]  /*0390*/  HFMA2 R23, -RZ, RZ, 0, 4.76837158203125e-07 ;  /* 0x00000008ff177431 */ /* 0x000fe200000001ff */
[----:B------:R-:W-:Y:S01]  /*03a0*/  UIADD3 UR5, UPT, UPT, UR5, 0x400, URZ ;  /* 0x0000040005057890 */ /* 0x000fe2000fffe0ff */
[----:B------:R-:W-:Y:S01]  /*03b0*/  IMAD.MOV.U32 R22, RZ, RZ, R7 ;  /* 0x000000ffff167224 */ /* 0x000fe200078e0007 */
[----:B------:R-:W-:Y:S01]  /*03c0*/  UIADD3 UR4, UPT, UPT, UR4, 0x1, URZ ;  /* 0x0000000104047890 */ /* 0x000fe2000fffe0ff */
[----:B------:R-:W-:-:S03]  /*03d0*/  MOV R21, R3 ;  /* 0x0000000300157202 */ /* 0x000fc60000000f00 */
[----:B------:R-:W-:Y:S02]  /*03e0*/  UISETP.NE.AND UP0, UPT, UR4, 0x80, UPT ;  /* 0x000000800400788c */ /* 0x000fe4000bf05270 */
[----:B0-----:R-:W-:Y:S02]  /*03f0*/  ULEA UR6, UR7, UR6, 0x18 ;  /* 0x0000000607067291 */ /* 0x001fe4000f8ec0ff */
[----:B------:R-:W-:Y:S02]  /*0400*/  ULEA UR7, UR7, UR5, 0x18 ;  /* 0x0000000507077291 */ /* 0x000fe4000f8ec0ff */
[----:B------:R-:W-:Y:S01]  /*0410*/  UIADD3 UR5, UPT, UPT, UR6, 0x8, URZ ;  /* 0x0000000806057890 */ /* 0x000fe2000fffe0ff */
[----:B--2---:R0:W-:Y:S04]  /*0420*/  STS [R8], R19 ;  /* 0x0000001308007388 */ /* 0x0041e80000000800 */
[----:B---3--:R0:W-:Y:S04]  /*0430*/  STS [R0], R17 ;  /* 0x0000001100007388 */ /* 0x0081e80000000800 */
[----:B----4-:R0:W-:Y:S04]  /*0440*/  STS [R9], R14 ;  /* 0x0000000e09007388 */ /* 0x0101e80000000800 */
[----:B-----5:R0:W-:Y:S02]  /*0450*/  STS [R10], R13 ;  /* 0x0000000d0a007388 */ /* 0x0201e40000000800 */
.L_x_3:
[----:B0-2---:R-:W0:Y:S08]  /*0460*/  LDC.64 R12, c[0x0][0x380] ;  /* 0x0000e000ff0c7b82 */ /* 0x005e300000000a00 */
[----:B------:R-:W1:Y:S01]  /*0470*/  LDC R25, c[0x0][0x38c] ;  /* 0x0000e300ff197b82 */ /* 0x000e620000000800 */
[----:B0-----:R-:W-:-:S04]  /*0480*/  IMAD.WIDE R14, R21, 0x4, R12 ;  /* 0x00000004150e7825 */ /* 0x001fc800078e020c */
[----:B------:R-:W-:Y:S01]  /*0490*/  IMAD.WIDE R12, R22, 0x4, R12 ;  /* 0x00000004160c7825 */ /* 0x000fe200078e020c */
[----:B------:R-:W2:Y:S04]  /*04a0*/  LDG.E R16, desc[UR12][R14.64] ;  /* 0x0000000c0e107981 */ /* 0x000ea8000c1e1900 */
[----:B------:R-:W3:Y:S04]  /*04b0*/  LDG.E R17, desc[UR12][R12.64] ;  /* 0x0000000c0c117981 */ /* 0x000ee8000c1e1900 */
[----:B--2---:R-:W-:Y:S04]  /*04c0*/  STS [R11], R16 ;  /* 0x000000100b007388 */ /* 0x004fe80000000800 */
[----:B---3--:R1:W-:Y:S01]  /*04d0*/  STS [R20], R17 ;  /* 0x0000001114007388 */ /* 0x0083e20000000800 */
[----:B------:R-:W-:Y:S01]  /*04e0*/  BAR.SYNC.DEFER_BLOCKING 0x0 ;  /* 0x0000000000007b1d */ /* 0x000fe20000010000 */
[----:B-1----:R-:W-:-:S05]  /*04f0*/  IMAD.WIDE R16, R25, 0x4, R12 ;  /* 0x0000000419107825 */ /* 0x002fca00078e020c */
[----:B------:R-:W-:Y:S04]  /*0500*/  LDS R18, [R23+UR7+-0x8] ;  /* 0xfffff80717127984 */ /* 0x000fe80008000800 */
[----:B------:R-:W-:Y:S04]  /*0510*/  LDS R19, [R0] ;  /* 0x0000000000137984 */ /* 0x000fe80000000800 */
[----:B------:R-:W0:Y:S04]  /*0520*/  LDS R24, [R11] ;  /* 0x000000000b187984 */ /* 0x000e280000000800 */
[----:B------:R-:W-:Y:S04]  /*0530*/  LDS R26, [UR5+-0x8] ;  /* 0xfffff805ff1a7984 */ /* 0x000fe80008000800 */
[----:B------:R-:W-:Y:S04]  /*0540*/  LDS R29, [R10] ;  /* 0x000000000a1d7984 */ /* 0x000fe80000000800 */
[----:B------:R-:W1:Y:S01]  /*0550*/  LDS R28, [R20] ;  /* 0x00000000141c7984 */ /* 0x000e620000000800 */
[----:B0-----:R-:W-:Y:S01]  /*0560*/  VIADDMNMX R27, R19, R18, R24, PT ;  /* 0x00000012131b7246 */ /* 0x001fe20003800118 */
[----:B------:R-:W-:-:S04]  /*0570*/  IMAD.WIDE R18, R25, 0x4, R14 ;  /* 0x0000000419127825 */ /* 0x000fc800078e020e */
[----:B------:R-:W-:Y:S01]  /*0580*/  STG.E desc[UR12][R14.64], R27 ;  /* 0x0000001b0e007986 */ /* 0x000fe2000c10190c */
[----:B-1----:R-:W-:-:S05]  /*0590*/  VIADDMNMX R29, R29, R26, R28, PT ;  /* 0x0000001a1d1d7246 */ /* 0x002fca000380011c */
[----:B------:R-:W-:Y:S04]  /*05a0*/  STG.E desc[UR12][R12.64], R29 ;  /* 0x0000001d0c007986 */ /* 0x000fe8000c10190c */
[----:B------:R-:W2:Y:S04]  /*05b0*/  LDG.E R24, desc[UR12][R18.64] ;  /* 0x0000000c12187981 */ /* 0x000ea8000c1e1900 */
[----:B------:R-:W3:Y:S04]  /*05c0*/  LDG.E R26, desc[UR12][R16.64] ;  /* 0x0000000c101a7981 */ /* 0x000ee8000c1e1900 */
[----:B--2---:R-:W-:Y:S04]  /*05d0*/  STS [R11], R24 ;  /* 0x000000180b007388 */ /* 0x004fe80000000800 */
[----:B---3--:R-:W-:Y:S01]  /*05e0*/  STS [R20], R26 ;  /* 0x0000001a14007388 */ /* 0x008fe20000000800 */
[----:B------:R-:W-:Y:S06]  /*05f0*/  BAR.SYNC.DEFER_BLOCKING 0x0 ;  /* 0x0000000000007b1d */ /* 0x000fec0000010000 */
        /* <DEDUP_REMOVED lines=9> */
[----:B-1----:R-:W-:Y:S01]  /*0690*/  VIADDMNMX R29, R15, R14, R29, PT ;  /* 0x0000000e0f1d7246 */ /* 0x002fe2000380011d */
[----:B------:R-:W-:-:S04]  /*06a0*/  IMAD.WIDE R14, R25, 0x4, R18 ;  /* 0x00000004190e7825 */ /* 0x000fc800078e0212 */
[----:B------:R-:W-:Y:S04]  /*06b0*/  STG.E desc[UR12][R16.64], R29 ;  /* 0x0000001d10007986 */ /* 0x000fe8000c10190c */
[----:B------:R-:W2:Y:S04]  /*06c0*/  LDG.E R24, desc[UR12][R14.64] ;  /* 0x0000000c0e187981 */ /* 0x000ea8000c1e1900 */
[----:B------:R-:W3:Y:S04]  /*06d0*/  LDG.E R26, desc[UR12][R12.64] ;  /* 0x0000000c0c1a7981 */ /* 0x000ee8000c1e1900 */
[----:B--2---:R-:W-:Y:S04]  /*06e0*/  STS [R11], R24 ;  /* 0x000000180b007388 */ /* 0x004fe80000000800 */
[----:B---3--:R-:W-:Y:S01]  /*06f0*/  STS [R20], R26 ;  /* 0x0000001a14007388 */ /* 0x008fe20000000800 */
[----:B------:R-:W-:Y:S06]  /*0700*/  BAR.SYNC.DEFER_BLOCKING 0x0 ;  /* 0x0000000000007b1d */ /* 0x000fec0000010000 */
[----:B------:R-:W-:Y:S04]  /*0710*/  LDS R28, [R23+UR7] ;  /* 0x00000007171c7984 */ /* 0x000fe80008000800 */
[----:B------:R-:W-:Y:S04]  /*0720*/  LDS R17, [R0] ;  /* 0x0000000000117984 */ /* 0x000fe80000000800 */
[----:B------:R-:W0:Y:S04]  /*0730*/  LDS R16, [R11] ;  /* 0x000000000b107984 */ /* 0x000e280000000800 */
[----:B------:R-:W-:Y:S04]  /*0740*/  LDS R18, [UR5] ;  /* 0x00000005ff127984 */ /* 0x000fe80008000800 */
        /* <DEDUP_REMOVED lines=9> */
[----:B------:R-:W3:Y:S01]  /*07e0*/  LDG.E R26, desc[UR12][R18.64] ;  /* 0x0000000c121a7981 */ /* 0x000ee2000c1e1900 */
[C---:B------:R-:W-:Y:S02]  /*07f0*/  LEA R21, R25.reuse, R21, 0x2 ;  /* 0x0000001519157211 */ /* 0x040fe400078e10ff */
[----:B------:R-:W-:Y:S01]  /*0800*/  LEA R22, R25, R22, 0x2 ;  /* 0x0000001619167211 */ /* 0x000fe200078e10ff */
[----:B--2---:R-:W-:Y:S04]  /*0810*/  STS [R11], R24 ;  /* 0x000000180b007388 */ /* 0x004fe80000000800 */
[----:B---3--:R-:W-:Y:S01]  /*0820*/  STS [R20], R26 ;  /* 0x0000001a14007388 */ /* 0x008fe20000000800 */
[----:B------:R-:W-:Y:S06]  /*0830*/  BAR.SYNC.DEFER_BLOCKING 0x0 ;  /* 0x0000000000007b1d */ /* 0x000fec0000010000 */
[----:B------:R0:W-:Y:S04]  /*0840*/  LDS R28, [R23+UR7+0x4] ;  /* 0x00000407171c7984 */ /* 0x0001e80008000800 */
[----:B------:R-:W1:Y:S04]  /*0850*/  LDS R13, [R0] ;  /* 0x00000000000d7984 */ /* 0x000e680000000800 */
[----:B------:R-:W2:Y:S01]  /*0860*/  LDS R15, [R11] ;  /* 0x000000000b0f7984 */ /* 0x000ea20000000800 */
[----:B0-----:R-:W-:Y:S01]  /*0870*/  VIADD R23, R23, 0x10 ;  /* 0x0000001017177836 */ /* 0x001fe20000000000 */
[----:B-1----:R-:W-:-:S04]  /*0880*/  IADD3 R28, PT, PT, R28, R13, RZ ;  /* 0x0000000d1c1c7210 */ /* 0x002fc80007ffe0ff */
[----:B--2---:R-:W-:-:S13]  /*0890*/  ISETP.GT.AND P0, PT, R15, R28, PT ;  /* 0x0000001c0f00720c */ /* 0x004fda0003f04270 */
[----:B------:R-:W-:Y:S01]  /*08a0*/  @P0 STS [R11], R28 ;  /* 0x0000001c0b000388 */ /* 0x000fe20000000800 */
[----:B------:R-:W-:Y:S02]  /*08b0*/  @P0 MOV R15, R28 ;  /* 0x0000001c000f0202 */ /* 0x000fe40000000f00 */
[----:B------:R-:W-:Y:S01]  /*08c0*/  ISETP.NE.AND P0, PT, R23, 0x208, PT ;  /* 0x000002081700780c */ /* 0x000fe20003f05270 */
[----:B------:R-:W-:Y:S01]  /*08d0*/  LDS R12, [UR5+0x4] ;  /* 0x00000405ff0c7984 */ /* 0x000fe20008000800 */
[----:B------:R-:W-:-:S03]  /*08e0*/  UIADD3 UR5, UPT, UPT, UR5, 0x10, URZ ;  /* 0x0000001005057890 */ /* 0x000fc6000fffe0ff */
[----:B------:R-:W0:Y:S04]  /*08f0*/  LDS R13, [R10] ;  /* 0x000000000a0d7984 */ /* 0x000e280000000800 */
[----:B------:R-:W1:Y:S04]  /*0900*/  LDS R27, [R20] ;  /* 0x00000000141b7984 */ /* 0x000e680000000800 */
[----:B------:R2:W-:Y:S01]  /*0910*/  STG.E desc[UR12][R16.64], R15 ;  /* 0x0000000f10007986 */ /* 0x0005e2000c10190c */
[----:B0-----:R-:W-:-:S05]  /*0920*/  IMAD.IADD R12, R12, 0x1, R13 ;  /* 0x000000010c0c7824 */ /* 0x001fca00078e020d */
[----:B-1----:R-:W-:-:S13]  /*0930*/  ISETP.GT.AND P1, PT, R27, R12, PT ;  /* 0x0000000c1b00720c */ /* 0x002fda0003f24270 */
[----:B------:R2:W-:Y:S01]  /*0940*/  @P1 STS [R20], R12 ;  /* 0x0000000c14001388 */ /* 0x0005e20000000800 */
[----:B------:R-:W-:-:S05]  /*0950*/  @P1 MOV R27, R12 ;  /* 0x0000000c001b1202 */ /* 0x000fca0000000f00 */
[----:B------:R2:W-:Y:S01]  /*0960*/  STG.E desc[UR12][R18.64], R27 ;  /* 0x0000001b12007986 */ /* 0x0005e2000c10190c */
[----:B------:R-:W-:Y:S05]  /*0970*/  @P0 BRA `(.L_x_3) ;  /* 0xfffffff800b80947 */ /* 0x000fea000383ffff */
[----:B------:R-:W-:Y:S06]  /*0980*/  BAR.SYNC.DEFER_BLOCKING 0x0 ;  /* 0x0000000000007b1d */ /* 0x000fec0000010000 */
[----:B------:R-:W-:Y:S05]  /*0990*/  BRA.U UP0, `(.L_x_4) ;  /* 0xfffffff900387547 */ /* 0x000fea000b83ffff */
[----:B------:R-:W-:Y:S05]  /*09a0*/  EXIT ;  /* 0x000000000000794d */ /* 0x000fea0003800000 */
.L_x_5:
        /* <DEDUP_REMOVED lines=13> */
.L_x_10:


//--------------------- .text._Z6Phase1Piii       --------------------------
	.section	.text._Z6Phase1Piii,"ax",@progbits
	.align	128
        .global         _Z6Phase1Piii
        .type           _Z6Phase1Piii,@function
        .size           _Z6Phase1Piii,(.L_x_11 - _Z6Phase1Piii)
        .other          _Z6Phase1Piii,@"STO_CUDA_ENTRY STV_DEFAULT"
_Z6Phase1Piii:
.text._Z6Phase1Piii:
[----:B------:R-:W-:Y:S08]  /*0000*/  LDC R1, c[0x0][0x37c] ;  /* 0x0000df00ff017b82 */ /* 0x000ff00000000800 */
[----:B------:R-:W0:Y:S01]  /*0010*/  LDC.64 R2, c[0x0][0x388] ;  /* 0x0000e200ff027b82 */ /* 0x000e220000000a00 */
[----:B------:R-:W1:Y:S01]  /*0020*/  S2R R7, SR_TID.X ;  /* 0x0000000000077919 */ /* 0x000e620000002100 */
[----:B------:R-:W-:Y:S01]  /*0030*/  UMOV UR4, 0x400 ;  /* 0x0000040000047882 */ /* 0x000fe20000000000 */
[----:B------:R-:W2:Y:S01]  /*0040*/  LDCU.64 UR8, c[0x0][0x358] ;  /* 0x00006b00ff0877ac */ /* 0x000ea20008000a00 */
[----:B------:R-:W-:-:S04]  /*0050*/  UIADD3 UR5, UPT, UPT, UR4, 0x200, URZ ;  /* 0x0000020004057890 */ /* 0x000fc8000fffe0ff */
[----:B------:R-:W3:Y:S01]  /*0060*/  S2UR UR6, SR_CgaCtaId ;  /* 0x00000000000679c3 */ /* 0x000ee20000008800 */
[----:B0-----:R-:W-:-:S05]  /*0070*/  IMAD R0, R2, R3, R2 ;  /* 0x0000000302007224 */ /* 0x001fca00078e0202 */
[----:B------:R-:W-:Y:S01]  /*0080*/  SHF.L.U32 R6, R0, 0x7, RZ ;  /* 0x0000000700067819 */ /* 0x000fe200000006ff */
[----:B---3--:R-:W-:Y:S02]  /*0090*/  ULEA UR7, UR6, UR4, 0x18 ;  /* 0x0000000406077291 */ /* 0x008fe4000f8ec0ff */
[----:B------:R-:W-:Y:S02]  /*00a0*/  UIADD3 UR4, UPT, UPT, UR4, 0x400, URZ ;  /* 0x0000040004047890 */ /* 0x000fe4000fffe0ff */
[C---:B-1----:R-:W-:Y:S01]  /*00b0*/  IMAD R0, R7.reuse, R3, R6 ;  /* 0x0000000307007224 */ /* 0x042fe200078e0206 */
[----:B------:R-:W-:Y:S01]  /*00c0*/  ULEA UR5, UR6, UR5, 0x18 ;  /* 0x0000000506057291 */ /* 0x000fe2000f8ec0ff */
[----:B------:R-:W-:Y:S01]  /*00d0*/  IADD3 R6, PT, PT, R6, R7, RZ ;  /* 0x0000000706067210 */ /* 0x000fe20007ffe0ff */
[----:B------:R-:W-:Y:S01]  /*00e0*/  ULEA UR4, UR6, UR4, 0x18 ;  /* 0x0000000406047291 */ /* 0x000fe2000f8ec0ff */
[----:B------:R-:W-:-:S03]  /*00f0*/  LEA R4, R7, UR7, 0x2 ;  /* 0x0000000707047c11 */ /* 0x000fc6000f8e10ff */
[C---:B------:R-:W-:Y:S02]  /*0100*/  LEA R5, R7.reuse, UR5, 0x2 ;  /* 0x0000000507057c11 */ /* 0x040fe4000f8e10ff */
[----:B------:R-:W-:Y:S01]  /*0110*/  LEA R7, R7, UR4, 0x2 ;  /* 0x0000000407077c11 */ /* 0x000fe2000f8e10ff */
[----:B--2---:R-:W-:-:S06]  /*0120*/  UMOV UR4, URZ ;  /* 0x000000ff00047c82 */ /* 0x004fcc0008000000 */
.L_x_7:
[----:B0-----:R-:W0:Y:S01]  /*0130*/  LDC R3, c[0x0][0x38c] ;  /* 0x0000e300ff037b82 */ /* 0x001e220000000800 */
[----:B------:R-:W-:-:S07]  /*0140*/  VIADD R13, R0, UR4 ;  /* 0x00000004000d7c36 */ /* 0x000fce0008000000 */
[----:B------:R-:W1:Y:S08]  /*0150*/  LDC.64 R14, c[0x0][0x380] ;  /* 0x0000e000ff0e7b82 */ /* 0x000e700000000a00 */
[----:B------:R-:W2:Y:S01]  /*0160*/  LDC R8, c[0x0][0x38c] ;  /* 0x0000e300ff087b82 */ /* 0x000ea20000000800 */
[----:B0-----:R-:W-:Y:S02]  /*0170*/  IMAD R3, R3, UR4, R6 ;  /* 0x0000000403037c24 */ /* 0x001fe4000f8e0206 */
[----:B-1----:R-:W-:-:S04]  /*0180*/  IMAD.WIDE R12, R13, 0x4, R14 ;  /* 0x000000040d0c7825 */ /* 0x002fc800078e020e */
        /* <DEDUP_REMOVED lines=10> */
.L_x_6:
        /* <DEDUP_REMOVED lines=82> */
.L_x_8:
        /* <DEDUP_REMOVED lines=11> */
.L_x_11:


//--------------------- .nv.shared._Z6Phase3Piii  --------------------------
	.section	.nv.shared._Z6Phase3Piii,"aw",@nobits
	.sectionflags	@""
	.align	4
.nv.shared._Z6Phase3Piii:
	.zero		2560


//--------------------- .nv.shared.reserved.0     --------------------------
	.section	.nv.shared.reserved.0,"aw",@nobits
	.weak		__nv_reservedSMEM_offset_0_alias
	.size		__nv_reservedSMEM_offset_0_alias, 0, 64
	.other		__nv_reservedSMEM_offset_0_alias,@"STO_CUDA_RESERVED_SHARED STV_DEFAULT"
__nv_reservedSMEM_offset_0_alias:
	.zero		0
	.zero		64


//--------------------- .nv.shared._Z6Phase2Piii  --------------------------
	.section	.nv.shared._Z6Phase2Piii,"aw",@nobits
	.sectionflags	@""
	.align	4
.nv.shared._Z6Phase2Piii:
	.zero		4096


//--------------------- .nv.shared._Z6Phase1Piii  --------------------------
	.section	.nv.shared._Z6Phase1Piii,"aw",@nobits
	.sectionflags	@""
	.align	4
.nv.shared._Z6Phase1Piii:
	.zero		2560


//--------------------- .nv.constant0._Z6Phase3Piii --------------------------
	.section	.nv.constant0._Z6Phase3Piii,"a",@progbits
	.sectionflags	@""
	.align	4
.nv.constant0._Z6Phase3Piii:
	.zero		912


//--------------------- .nv.constant0._Z6Phase2Piii --------------------------
	.section	.nv.constant0._Z6Phase2Piii,"a",@progbits
	.sectionflags	@""
	.align	4
.nv.constant0._Z6Phase2Piii:
	.zero		912


//--------------------- .nv.constant0._Z6Phase1Piii --------------------------
	.section	.nv.constant0._Z6Phase1Piii,"a",@progbits
	.sectionflags	@""
	.align	4
.nv.constant0._Z6Phase1Piii:
	.zero		912


//--------------------- SYMBOLS --------------------------

	.type		.nv.reservedSmem.offset0,@object
	.size		.nv.reservedSmem.offset0,0x4
	.type		.nv.reservedSmem.cap,@object
	.size		.nv.reservedSmem.cap,0x4
